	.headerflags	@"EF_CUDA_TEXMODE_UNIFIED EF_CUDA_64BIT_ADDRESS EF_CUDA_ACCELERATORS EF_CUDA_SM90 EF_CUDA_VIRTUAL_SM(EF_CUDA_SM90)"
	.elftype	@"ET_EXEC"


//--------------------- .nv.info                  --------------------------
	.section	.nv.info,"",@"SHT_CUDA_INFO"
	.align	4


	//----- nvinfo : EIATTR_REGCOUNT
	.align		4
        /*0000*/ 	.byte	0x04, 0x2f
        /*0002*/ 	.short	(.L_1 - .L_0)
	.align		4
.L_0:
        /*0004*/ 	.word	index@(triton_poi_fused__safe_softmax_6)
        /*0008*/ 	.word	0x0000001a


	//----- nvinfo : EIATTR_MIN_STACK_SIZE
	.align		4
.L_1:
        /*000c*/ 	.byte	0x04, 0x12
        /*000e*/ 	.short	(.L_3 - .L_2)
	.align		4
.L_2:
        /*0010*/ 	.word	index@(triton_poi_fused__safe_softmax_6)
        /*0014*/ 	.word	0x00000000


	//----- nvinfo : EIATTR_FRAME_SIZE
	.align		4
.L_3:
        /*0018*/ 	.byte	0x04, 0x11
        /*001a*/ 	.short	(.L_5 - .L_4)
	.align		4
.L_4:
        /*001c*/ 	.word	index@(triton_poi_fused__safe_softmax_6)
        /*0020*/ 	.word	0x00000000


	//----- nvinfo : EIATTR_MIN_STACK_SIZE
	.align		4
.L_5:
        /*0024*/ 	.byte	0x04, 0x12
        /*0026*/ 	.short	(.L_7 - .L_6)
	.align		4
.L_6:
        /*0028*/ 	.word	index@(triton_poi_fused__safe_softmax_6)
        /*002c*/ 	.word	0x00000000
.L_7:


//--------------------- .nv.info.triton_poi_fused__safe_softmax_6 --------------------------
	.section	.nv.info.triton_poi_fused__safe_softmax_6,"",@"SHT_CUDA_INFO"
	.sectionflags	@""
	.align	4


	//----- nvinfo : EIATTR_CUDA_API_VERSION
	.align		4
        /*0000*/ 	.byte	0x04, 0x37
        /*0002*/ 	.short	(.L_9 - .L_8)
.L_8:
        /*0004*/ 	.word	0x0000007c


	//----- nvinfo : EIATTR_KPARAM_INFO
	.align		4
.L_9:
        /*0008*/ 	.byte	0x04, 0x17
        /*000a*/ 	.short	(.L_11 - .L_10)
.L_10:
        /*000c*/ 	.word	0x00000000
        /*0010*/ 	.short	0x0003
        /*0012*/ 	.short	0x0018
        /*0014*/ 	.byte	0x00, 0xf0, 0x11, 0x00


	//----- nvinfo : EIATTR_KPARAM_INFO
	.align		4
.L_11:
        /*0018*/ 	.byte	0x04, 0x17
        /*001a*/ 	.short	(.L_13 - .L_12)
.L_12:
        /*001c*/ 	.word	0x00000000
        /*0020*/ 	.short	0x0002
        /*0022*/ 	.short	0x0010
        /*0024*/ 	.byte	0x00, 0xf4, 0x21, 0x00


	//----- nvinfo : EIATTR_KPARAM_INFO
	.align		4
.L_13:
        /*0028*/ 	.byte	0x04, 0x17
        /*002a*/ 	.short	(.L_15 - .L_14)
.L_14:
        /*002c*/ 	.word	0x00000000
        /*0030*/ 	.short	0x0001
        /*0032*/ 	.short	0x0008
        /*0034*/ 	.byte	0x00, 0xf4, 0x21, 0x00


	//----- nvinfo : EIATTR_KPARAM_INFO
	.align		4
.L_15:
        /*0038*/ 	.byte	0x04, 0x17
        /*003a*/ 	.short	(.L_17 - .L_16)
.L_16:
        /*003c*/ 	.word	0x00000000
        /*0040*/ 	.short	0x0000
        /*0042*/ 	.short	0x0000
        /*0044*/ 	.byte	0x00, 0xf4, 0x21, 0x00


	//----- nvinfo : EIATTR_SPARSE_MMA_MASK
	.align		4
.L_17:
        /*0048*/ 	.byte	0x03, 0x50
        /*004a*/ 	.short	0x0000


	//----- nvinfo : EIATTR_MAXREG_COUNT
	.align		4
        /*004c*/ 	.byte	0x03, 0x1b
        /*004e*/ 	.short	0x00ff


	//----- nvinfo : EIATTR_EXIT_INSTR_OFFSETS
	.align		4
        /*0050*/ 	.byte	0x04, 0x1c
        /*0052*/ 	.short	(.L_19 - .L_18)


	//   ....[0]....
.L_18:
        /*0054*/ 	.word	0x000005e0


	//   ....[1]....
        /*0058*/ 	.word	0x00000600


	//----- nvinfo : EIATTR_REQNTID
	.align		4
.L_19:
        /*005c*/ 	.byte	0x04, 0x10
        /*005e*/ 	.short	(.L_21 - .L_20)
.L_20:
        /*0060*/ 	.word	0x00000080
        /*0064*/ 	.word	0x00000001
        /*0068*/ 	.word	0x00000001


	//----- nvinfo : EIATTR_CBANK_PARAM_SIZE
	.align		4
.L_21:
        /*006c*/ 	.byte	0x03, 0x19
        /*006e*/ 	.short	0x001c


	//----- nvinfo : EIATTR_PARAM_CBANK
	.align		4
        /*0070*/ 	.byte	0x04, 0x0a
        /*0072*/ 	.short	(.L_23 - .L_22)
	.align		4
.L_22:
        /*0074*/ 	.word	index@(.nv.constant0.triton_poi_fused__safe_softmax_6)
        /*0078*/ 	.short	0x0210
        /*007a*/ 	.short	0x001c


	//----- nvinfo : EIATTR_SW_WAR
	.align		4
.L_23:
        /*007c*/ 	.byte	0x04, 0x36
        /*007e*/ 	.short	(.L_25 - .L_24)
.L_24:
        /*0080*/ 	.word	0x00000008
.L_25:


//--------------------- .nv.callgraph             --------------------------
	.section	.nv.callgraph,"",@"SHT_CUDA_CALLGRAPH"
	.align	4
	.sectionentsize	8
	.align		4
        /*0000*/ 	.word	0x00000000
	.align		4
        /*0004*/ 	.word	0xffffffff
	.align		4
        /*0008*/ 	.word	0x00000000
	.align		4
        /*000c*/ 	.word	0xfffffffe
	.align		4
        /*0010*/ 	.word	0x00000000
	.align		4
        /*0014*/ 	.word	0xfffffffd
	.align		4
        /*0018*/ 	.word	0x00000000
	.align		4
        /*001c*/ 	.word	0xfffffffc


//--------------------- .text.triton_poi_fused__safe_softmax_6 --------------------------
	.section	.text.triton_poi_fused__safe_softmax_6,"ax",@progbits
	.align	128
        .global         triton_poi_fused__safe_softmax_6
        .type           triton_poi_fused__safe_softmax_6,@function
        .size           triton_poi_fused__safe_softmax_6,(.L_x_1 - triton_poi_fused__safe_softmax_6)
        .other          triton_poi_fused__safe_softmax_6,@"STO_CUDA_ENTRY STV_DEFAULT"
triton_poi_fused__safe_softmax_6:
.text.triton_poi_fused__safe_softmax_6:
[----:B------:R-:W0:Y:S01]  /*0000*/  LDC R1, c[0x0][0x28] ;  /* 0x00000a00ff017b82 */ /* 0x000e220000000800 */
[----:B------:R-:W1:Y:S07]  /*0010*/  S2R R0, SR_TID.X ;  /* 0x0000000000007919 */ /* 0x000e6e0000002100 */
[----:B------:R-:W2:Y:S01]  /*0020*/  LDC.64 R2, c[0x0][0x218] ;  /* 0x00008600ff027b82 */ /* 0x000ea20000000a00 */
[----:B------:R-:W-:Y:S01]  /*0030*/  CS2R R10, SRZ ;  /* 0x00000000000a7805 */ /* 0x000fe2000001ff00 */
[----:B------:R-:W3:Y:S06]  /*0040*/  S2R R9, SR_CTAID.X ;  /* 0x0000000000097919 */ /* 0x000eec0000002500 */
[----:B------:R-:W4:Y:S01]  /*0050*/  LDC.64 R6, c[0x0][0x210] ;  /* 0x00008400ff067b82 */ /* 0x000f220000000a00 */
[----:B------:R-:W-:Y:S01]  /*0060*/  ULDC.64 UR4, c[0x0][0x208] ;  /* 0x0000820000047ab9 */ /* 0x000fe20000000a00 */
[----:B------:R-:W-:-:S02]  /*0070*/  IMAD.MOV.U32 R8, RZ, RZ, RZ ;  /* 0x000000ffff087224 */ /* 0x000fc400078e00ff */
[----:B-1----:R-:W-:Y:S01]  /*0080*/  IMAD.SHL.U32 R0, R0, 0x2, RZ ;  /* 0x0000000200007824 */ /* 0x002fe200078e00ff */
[----:B---3--:R-:W-:-:S04]  /*0090*/  SHF.R.S32.HI R4, RZ, 0x17, R9 ;  /* 0x00000017ff047819 */ /* 0x008fc80000011409 */
[----:B------:R-:W-:Y:S02]  /*00a0*/  LOP3.LUT R0, R0, 0xfe, RZ, 0xc0, !PT ;  /* 0x000000fe00007812 */ /* 0x000fe400078ec0ff */
[----:B------:R-:W-:-:S03]  /*00b0*/  SGXT R4, R4, 0x1 ;  /* 0x000000010404781a */ /* 0x000fc60000000200 */
[----:B------:R-:W-:Y:S01]  /*00c0*/  IMAD R9, R9, 0x100, R0 ;  /* 0x0000010009097824 */ /* 0x000fe200078e0200 */
[----:B------:R-:W-:Y:S01]  /*00d0*/  CS2R R12, SRZ ;  /* 0x00000000000c7805 */ /* 0x000fe2000001ff00 */
[----:B------:R-:W-:-:S03]  /*00e0*/  IMAD.MOV.U32 R0, RZ, RZ, RZ ;  /* 0x000000ffff007224 */ /* 0x000fc600078e00ff */
[----:B------:R-:W-:Y:S02]  /*00f0*/  LEA.HI R4, R4, R9, RZ, 0x2 ;  /* 0x0000000904047211 */ /* 0x000fe400078f10ff */
[----:B------:R-:W-:Y:S02]  /*0100*/  ISETP.GE.AND P0, PT, R9, 0x100, PT ;  /* 0x000001000900780c */ /* 0x000fe40003f06270 */
[----:B------:R-:W-:Y:S02]  /*0110*/  LOP3.LUT R17, R4, 0xfffffffc, RZ, 0xc0, !PT ;  /* 0xfffffffc04117812 */ /* 0x000fe400078ec0ff */
[----:B------:R-:W-:-:S03]  /*0120*/  CS2R R14, SRZ ;  /* 0x00000000000e7805 */ /* 0x000fc6000001ff00 */
[----:B--2---:R-:W-:-:S06]  /*0130*/  IMAD.WIDE R4, R17, 0x4, R2 ;  /* 0x0000000411047825 */ /* 0x004fcc00078e0202 */
[----:B------:R-:W2:Y:S04]  /*0140*/  @!P0 LDG.E.EL R10, desc[UR4][R4.64] ;  /* 0x00000004040a8981 */ /* 0x000ea8000c2e1900 */
[----:B------:R-:W2:Y:S04]  /*0150*/  @!P0 LDG.E.EL R13, desc[UR4][R4.64+0x4] ;  /* 0x00000404040d8981 */ /* 0x000ea8000c2e1900 */
[----:B------:R-:W3:Y:S04]  /*0160*/  @!P0 LDG.E.EL R0, desc[UR4][R4.64] ;  /* 0x0000000404008981 */ /* 0x000ee8000c2e1900 */
[----:B------:R-:W3:Y:S01]  /*0170*/  @!P0 LDG.E.EL R11, desc[UR4][R4.64+0x4] ;  /* 0x00000404040b8981 */ /* 0x000ee2000c2e1900 */
[----:B------:R-:W-:-:S03]  /*0180*/  CS2R R20, SRZ ;  /* 0x0000000000147805 */ /* 0x000fc6000001ff00 */
[----:B------:R-:W5:Y:S01]  /*0190*/  @!P0 LDG.E.EL R14, desc[UR4][R4.64+0x8] ;  /* 0x00000804040e8981 */ /* 0x000f62000c2e1900 */
[----:B----4-:R-:W-:-:S03]  /*01a0*/  IMAD.WIDE R6, R17, 0x4, R6 ;  /* 0x0000000411067825 */ /* 0x010fc600078e0206 */
[----:B------:R-:W4:Y:S04]  /*01b0*/  @!P0 LDG.E.EL R8, desc[UR4][R4.64+0x8] ;  /* 0x0000080404088981 */ /* 0x000f28000c2e1900 */
[----:B------:R-:W4:Y:S04]  /*01c0*/  @!P0 LDG.E.EL R15, desc[UR4][R4.64+0xc] ;  /* 0x00000c04040f8981 */ /* 0x000f28000c2e1900 */
[----:B------:R1:W4:Y:S01]  /*01d0*/  @!P0 LDG.E.EL R12, desc[UR4][R4.64+0xc] ;  /* 0x00000c04040c8981 */ /* 0x000322000c2e1900 */
[----:B------:R-:W-:-:S03]  /*01e0*/  CS2R R22, SRZ ;  /* 0x0000000000167805 */ /* 0x000fc6000001ff00 */
[----:B------:R-:W4:Y:S04]  /*01f0*/  @!P0 LDG.E.EL R21, desc[UR4][R6.64+0x8] ;  /* 0x0000080406158981 */ /* 0x000f28000c2e1900 */
[----:B------:R-:W4:Y:S01]  /*0200*/  @!P0 LDG.E.EL R23, desc[UR4][R6.64+0xc] ;  /* 0x00000c0406178981 */ /* 0x000f22000c2e1900 */
[----:B------:R-:W-:-:S03]  /*0210*/  CS2R R18, SRZ ;  /* 0x0000000000127805 */ /* 0x000fc6000001ff00 */
[----:B------:R-:W4:Y:S04]  /*0220*/  @!P0 LDG.E.EL R22, desc[UR4][R6.64] ;  /* 0x0000000406168981 */ /* 0x000f28000c2e1900 */
[----:B------:R-:W4:Y:S04]  /*0230*/  @!P0 LDG.E.EL R20, desc[UR4][R6.64+0x4] ;  /* 0x0000040406148981 */ /* 0x000f28000c2e1900 */
[----:B------:R-:W4:Y:S04]  /*0240*/  @!P0 LDG.E.EL R19, desc[UR4][R6.64] ;  /* 0x0000000406138981 */ /* 0x000f28000c2e1900 */
[----:B------:R-:W4:Y:S01]  /*0250*/  @!P0 LDG.E.EL R18, desc[UR4][R6.64+0x4] ;  /* 0x0000040406128981 */ /* 0x000f22000c2e1900 */
[----:B------:R-:W-:-:S02]  /*0260*/  CS2R R16, SRZ ;  /* 0x0000000000107805 */ /* 0x000fc4000001ff00 */
[----:B-1----:R-:W-:Y:S01]  /*0270*/  CS2R R4, SRZ ;  /* 0x0000000000047805 */ /* 0x002fe2000001ff00 */
[----:B------:R-:W-:-:S03]  /*0280*/  IMAD.WIDE R2, R9, 0x4, R2 ;  /* 0x0000000409027825 */ /* 0x000fc600078e0202 */
[----:B------:R-:W4:Y:S04]  /*0290*/  @!P0 LDG.E.EL R17, desc[UR4][R6.64+0x8] ;  /* 0x0000080406118981 */ /* 0x000f28000c2e1900 */
[----:B------:R-:W4:Y:S04]  /*02a0*/  @!P0 LDG.E.EL R16, desc[UR4][R6.64+0xc] ;  /* 0x00000c0406108981 */ /* 0x000f28000c2e1900 */
[----:B------:R1:W4:Y:S02]  /*02b0*/  @!P0 LDG.E.64 R4, desc[UR4][R2.64] ;  /* 0x0000000402048981 */ /* 0x000324000c1e1b00 */
[----:B-1----:R-:W1:Y:S02]  /*02c0*/  LDC.64 R2, c[0x0][0x220] ;  /* 0x00008800ff027b82 */ /* 0x002e640000000a00 */
[----:B-1----:R-:W-:-:S04]  /*02d0*/  IMAD.WIDE R2, R9, 0x4, R2 ;  /* 0x0000000409027825 */ /* 0x002fc800078e0202 */
[----:B--2---:R-:W-:Y:S01]  /*02e0*/  FADD R13, R13, R10 ;  /* 0x0000000a0d0d7221 */ /* 0x004fe20000000000 */
[----:B---3--:R-:W-:-:S03]  /*02f0*/  FADD R11, R11, R0 ;  /* 0x000000000b0b7221 */ /* 0x008fc60000000000 */
[----:B-----5:R-:W-:Y:S01]  /*0300*/  FADD R14, R13, R14 ;  /* 0x0000000e0d0e7221 */ /* 0x020fe20000000000 */
[----:B----4-:R-:W-:-:S03]  /*0310*/  FADD R11, R11, R8 ;  /* 0x000000080b0b7221 */ /* 0x010fc60000000000 */
[----:B------:R-:W-:Y:S01]  /*0320*/  FADD R14, R14, R15 ;  /* 0x0000000f0e0e7221 */ /* 0x000fe20000000000 */
[----:B------:R-:W-:-:S04]  /*0330*/  FADD R12, R11, R12 ;  /* 0x0000000c0b0c7221 */ /* 0x000fc80000000000 */
[----:B------:R-:W-:Y:S02]  /*0340*/  FSETP.GT.AND P2, PT, |R14|, 8.50705917302346158658e+37, PT ;  /* 0x7e8000000e00780b */ /* 0x000fe40003f44200 */
[----:B------:R-:W-:Y:S02]  /*0350*/  FSETP.NEU.AND P4, PT, R21, -INF , PT ;  /* 0xff8000001500780b */ /* 0x000fe40003f8d000 */
[----:B------:R-:W-:Y:S02]  /*0360*/  FSETP.GT.AND P3, PT, |R12|, 8.50705917302346158658e+37, PT ;  /* 0x7e8000000c00780b */ /* 0x000fe40003f64200 */
[----:B------:R-:W-:Y:S02]  /*0370*/  SEL R0, RZ, 0x4, !P4 ;  /* 0x00000004ff007807 */ /* 0x000fe40006000000 */
[----:B------:R-:W-:Y:S02]  /*0380*/  FSETP.GEU.AND P4, PT, |R14|, 1.175494350822287508e-38, PT ;  /* 0x008000000e00780b */ /* 0x000fe40003f8e200 */
[----:B------:R-:W-:-:S02]  /*0390*/  FSETP.GEU.AND P1, PT, |R12|, 1.175494350822287508e-38, PT ;  /* 0x008000000c00780b */ /* 0x000fc40003f2e200 */
[----:B------:R-:W-:Y:S01]  /*03a0*/  FSETP.NEU.AND P5, PT, R23, -INF , PT ;  /* 0xff8000001700780b */ /* 0x000fe20003fad000 */
[----:B------:R-:W-:Y:S01]  /*03b0*/  @P2 FMUL R14, R14, 0.25 ;  /* 0x3e8000000e0e2820 */ /* 0x000fe20000400000 */
[----:B------:R-:W-:Y:S02]  /*03c0*/  FSETP.NEU.AND P6, PT, R22, -INF , PT ;  /* 0xff8000001600780b */ /* 0x000fe40003fcd000 */
[----:B0-----:R-:W-:Y:S02]  /*03d0*/  SEL R7, RZ, 0x7fff8, !P5 ;  /* 0x0007fff8ff077807 */ /* 0x001fe40006800000 */
[----:B------:R-:W-:Y:S01]  /*03e0*/  FSETP.NEU.AND P5, PT, R20, -INF , PT ;  /* 0xff8000001400780b */ /* 0x000fe20003fad000 */
[----:B------:R-:W-:Y:S01]  /*03f0*/  @P3 FMUL R12, R12, 0.25 ;  /* 0x3e8000000c0c3820 */ /* 0x000fe20000400000 */
[----:B------:R-:W-:Y:S01]  /*0400*/  SEL R6, RZ, 0x1, !P6 ;  /* 0x00000001ff067807 */ /* 0x000fe20007000000 */
[----:B------:R-:W-:Y:S01]  /*0410*/  @!P4 FMUL R14, R14, 16777216 ;  /* 0x4b8000000e0ec820 */ /* 0x000fe20000400000 */
[----:B------:R-:W-:-:S02]  /*0420*/  SEL R11, RZ, 0x1fffe, !P5 ;  /* 0x0001fffeff0b7807 */ /* 0x000fc40006800000 */
[----:B------:R-:W-:Y:S02]  /*0430*/  FSETP.NEU.AND P6, PT, R19, -INF , PT ;  /* 0xff8000001300780b */ /* 0x000fe40003fcd000 */
[----:B------:R-:W-:Y:S01]  /*0440*/  FSETP.NEU.AND P5, PT, R18, -INF , PT ;  /* 0xff8000001200780b */ /* 0x000fe20003fad000 */
[----:B------:R-:W-:Y:S01]  /*0450*/  @!P1 FMUL R12, R12, 16777216 ;  /* 0x4b8000000c0c9820 */ /* 0x000fe20000400000 */
[----:B------:R-:W-:Y:S02]  /*0460*/  SEL R8, RZ, 0x1, !P6 ;  /* 0x00000001ff087807 */ /* 0x000fe40007000000 */
[----:B------:R-:W-:Y:S01]  /*0470*/  SEL R13, RZ, 0x1fffe, !P5 ;  /* 0x0001fffeff0d7807 */ /* 0x000fe20006800000 */
[----:B------:R-:W0:Y:S01]  /*0480*/  MUFU.RCP R15, R12 ;  /* 0x0000000c000f7308 */ /* 0x000e220000001000 */
[----:B------:R-:W-:Y:S01]  /*0490*/  IMAD.IADD R6, R6, 0x1, R11 ;  /* 0x0000000106067824 */ /* 0x000fe200078e020b */
[----:B------:R-:W-:Y:S02]  /*04a0*/  FSETP.NEU.AND P6, PT, R17, -INF , PT ;  /* 0xff8000001100780b */ /* 0x000fe40003fcd000 */
[----:B------:R-:W-:-:S04]  /*04b0*/  IMAD.IADD R13, R8, 0x1, R13 ;  /* 0x00000001080d7824 */ /* 0x000fc800078e020d */
[----:B------:R-:W1:Y:S01]  /*04c0*/  MUFU.RCP R14, R14 ;  /* 0x0000000e000e7308 */ /* 0x000e620000001000 */
[----:B------:R-:W-:Y:S01]  /*04d0*/  FSETP.NEU.AND P5, PT, R16, -INF , PT ;  /* 0xff8000001000780b */ /* 0x000fe20003fad000 */
[----:B------:R-:W-:Y:S01]  /*04e0*/  @P3 FMUL R4, R4, 0.25 ;  /* 0x3e80000004043820 */ /* 0x000fe20000400000 */
[----:B------:R-:W-:Y:S01]  /*04f0*/  @P2 FMUL R5, R5, 0.25 ;  /* 0x3e80000005052820 */ /* 0x000fe20000400000 */
[----:B------:R-:W-:Y:S02]  /*0500*/  SEL R8, RZ, 0x4, !P6 ;  /* 0x00000004ff087807 */ /* 0x000fe40007000000 */
[----:B------:R-:W-:Y:S02]  /*0510*/  SEL R11, RZ, 0x7fff8, !P5 ;  /* 0x0007fff8ff0b7807 */ /* 0x000fe40006800000 */
[----:B------:R-:W-:Y:S02]  /*0520*/  LOP3.LUT R6, R6, 0x3, RZ, 0xc0, !PT ;  /* 0x0000000306067812 */ /* 0x000fe400078ec0ff */
[----:B------:R-:W-:Y:S01]  /*0530*/  LOP3.LUT R13, R13, 0x3, RZ, 0xc0, !PT ;  /* 0x000000030d0d7812 */ /* 0x000fe200078ec0ff */
[----:B------:R-:W-:Y:S01]  /*0540*/  @!P1 FMUL R4, R4, 16777216 ;  /* 0x4b80000004049820 */ /* 0x000fe20000400000 */
[----:B------:R-:W-:Y:S01]  /*0550*/  @!P4 FMUL R5, R5, 16777216 ;  /* 0x4b8000000505c820 */ /* 0x000fe20000400000 */
[----:B------:R-:W-:-:S02]  /*0560*/  IADD3 R0, R6, R7, R0 ;  /* 0x0000000706007210 */ /* 0x000fc40007ffe000 */
[----:B------:R-:W-:Y:S01]  /*0570*/  IADD3 R8, R13, R11, R8 ;  /* 0x0000000b0d087210 */ /* 0x000fe20007ffe008 */
[----:B0-----:R-:W-:Y:S01]  /*0580*/  FMUL R15, R15, R4 ;  /* 0x000000040f0f7220 */ /* 0x001fe20000400000 */
[----:B-1----:R-:W-:Y:S01]  /*0590*/  FMUL R14, R14, R5 ;  /* 0x000000050e0e7220 */ /* 0x002fe20000400000 */
[----:B------:R-:W-:Y:S02]  /*05a0*/  LOP3.LUT P1, RZ, R0, 0xf, RZ, 0xc0, !PT ;  /* 0x0000000f00ff7812 */ /* 0x000fe4000782c0ff */
[----:B------:R-:W-:Y:S02]  /*05b0*/  LOP3.LUT P2, RZ, R8, 0xf, RZ, 0xc0, !PT ;  /* 0x0000000f08ff7812 */ /* 0x000fe4000784c0ff */
[----:B------:R-:W-:Y:S02]  /*05c0*/  SEL R4, R15, RZ, P1 ;  /* 0x000000ff0f047207 */ /* 0x000fe40000800000 */
[----:B------:R-:W-:Y:S01]  /*05d0*/  SEL R5, R14, RZ, P2 ;  /* 0x000000ff0e057207 */ /* 0x000fe20001000000 */
[----:B------:R-:W-:Y:S08]  /*05e0*/  @P0 EXIT ;  /* 0x000000000000094d */ /* 0x000ff00003800000 */
[----:B------:R-:W-:Y:S01]  /*05f0*/  STG.E.64 desc[UR4][R2.64], R4 ;  /* 0x0000000402007986 */ /* 0x000fe2000c101b04 */
[----:B------:R-:W-:Y:S05]  /*0600*/  EXIT ;  /* 0x000000000000794d */ /* 0x000fea0003800000 */
.L_x_0:
[----:B------:R-:W-:-:S00]  /*0610*/  BRA `(.L_x_0) ;  /* 0xfffffffc00fc7947 */ /* 0x000fc0000383ffff */
[----:B------:R-:W-:-:S00]  /*0620*/  NOP ;  /* 0x0000000000007918 */ /* 0x000fc00000000000 */
        /* <DEDUP_REMOVED lines=13> */
.L_x_1:


//--------------------- .nv.constant0.triton_poi_fused__safe_softmax_6 --------------------------
	.section	.nv.constant0.triton_poi_fused__safe_softmax_6,"a",@progbits
	.sectionflags	@""
	.align	4
.nv.constant0.triton_poi_fused__safe_softmax_6:
	.zero		556
